//
// Generated by NVIDIA NVVM Compiler
//
// Compiler Build ID: CL-36424714
// Cuda compilation tools, release 13.0, V13.0.88
// Based on NVVM 20.0.0
//

.version 9.0
.target sm_100
.address_size 64

	// .globl	_Z4sortPii

.visible .entry _Z4sortPii(
	.param .u64 .ptr .align 1 _Z4sortPii_param_0,
	.param .u32 _Z4sortPii_param_1
)
{
	.reg .pred 	%p<44>;
	.reg .b16 	%rs<15>;
	.reg .b32 	%r<187>;
	.reg .b64 	%rd<77>;

	ld.param.u64 	%rd3, [_Z4sortPii_param_0];
	ld.param.u32 	%r37, [_Z4sortPii_param_1];
	cvta.to.global.u64 	%rd1, %rd3;
	mov.u32 	%r38, %tid.x;
	mul.hi.s32 	%r39, %r37, 1717986919;
	shr.u32 	%r40, %r39, 31;
	shr.s32 	%r41, %r39, 2;
	add.s32 	%r1, %r41, %r40;
	mul.lo.s32 	%r173, %r1, %r38;
	add.s32 	%r3, %r173, %r1;
	setp.lt.s32 	%p1, %r37, 10;
	@%p1 bra 	$L__BB0_18;
	add.s32 	%r4, %r1, -2;
	cvt.u16.u32 	%rs1, %r1;
	mov.b32 	%r172, 0;
	mov.b16 	%rs13, 0;
	mov.u16 	%rs14, %rs13;
$L__BB0_2:
	mov.u32 	%r6, %r173;
	not.b32 	%r43, %r172;
	add.s32 	%r7, %r1, %r43;
	add.s32 	%r173, %r6, 1;
	setp.ge.s32 	%p2, %r173, %r3;
	mov.u32 	%r186, %r6;
	@%p2 bra 	$L__BB0_17;
	sub.s32 	%r45, %r4, %r172;
	setp.lt.u32 	%p3, %r45, 15;
	mov.u32 	%r181, %r173;
	mov.u32 	%r186, %r6;
	@%p3 bra 	$L__BB0_7;
	and.b32  	%r46, %r7, -16;
	neg.s32 	%r174, %r46;
	mov.u32 	%r175, %r6;
	mov.u32 	%r186, %r6;
$L__BB0_5:
	.pragma "nounroll";
	add.s32 	%r47, %r175, 1;
	mul.wide.u32 	%rd4, %r47, 4;
	add.s64 	%rd5, %rd1, %rd4;
	ld.global.u32 	%r48, [%rd5];
	mul.wide.s32 	%rd6, %r186, 4;
	add.s64 	%rd7, %rd1, %rd6;
	ld.global.u32 	%r49, [%rd7];
	setp.lt.s32 	%p4, %r48, %r49;
	selp.b32 	%r50, %r47, %r186, %p4;
	ld.global.u32 	%r51, [%rd5+4];
	mul.wide.s32 	%rd8, %r50, 4;
	add.s64 	%rd9, %rd1, %rd8;
	ld.global.u32 	%r52, [%rd9];
	setp.lt.s32 	%p5, %r51, %r52;
	add.s32 	%r53, %r175, 2;
	selp.b32 	%r54, %r53, %r50, %p5;
	ld.global.u32 	%r55, [%rd5+8];
	mul.wide.s32 	%rd10, %r54, 4;
	add.s64 	%rd11, %rd1, %rd10;
	ld.global.u32 	%r56, [%rd11];
	setp.lt.s32 	%p6, %r55, %r56;
	add.s32 	%r57, %r175, 3;
	selp.b32 	%r58, %r57, %r54, %p6;
	ld.global.u32 	%r59, [%rd5+12];
	mul.wide.s32 	%rd12, %r58, 4;
	add.s64 	%rd13, %rd1, %rd12;
	ld.global.u32 	%r60, [%rd13];
	setp.lt.s32 	%p7, %r59, %r60;
	add.s32 	%r61, %r175, 4;
	selp.b32 	%r62, %r61, %r58, %p7;
	ld.global.u32 	%r63, [%rd5+16];
	mul.wide.s32 	%rd14, %r62, 4;
	add.s64 	%rd15, %rd1, %rd14;
	ld.global.u32 	%r64, [%rd15];
	setp.lt.s32 	%p8, %r63, %r64;
	add.s32 	%r65, %r175, 5;
	selp.b32 	%r66, %r65, %r62, %p8;
	ld.global.u32 	%r67, [%rd5+20];
	mul.wide.s32 	%rd16, %r66, 4;
	add.s64 	%rd17, %rd1, %rd16;
	ld.global.u32 	%r68, [%rd17];
	setp.lt.s32 	%p9, %r67, %r68;
	add.s32 	%r69, %r175, 6;
	selp.b32 	%r70, %r69, %r66, %p9;
	ld.global.u32 	%r71, [%rd5+24];
	mul.wide.s32 	%rd18, %r70, 4;
	add.s64 	%rd19, %rd1, %rd18;
	ld.global.u32 	%r72, [%rd19];
	setp.lt.s32 	%p10, %r71, %r72;
	add.s32 	%r73, %r175, 7;
	selp.b32 	%r74, %r73, %r70, %p10;
	ld.global.u32 	%r75, [%rd5+28];
	mul.wide.s32 	%rd20, %r74, 4;
	add.s64 	%rd21, %rd1, %rd20;
	ld.global.u32 	%r76, [%rd21];
	setp.lt.s32 	%p11, %r75, %r76;
	add.s32 	%r77, %r175, 8;
	selp.b32 	%r78, %r77, %r74, %p11;
	ld.global.u32 	%r79, [%rd5+32];
	mul.wide.s32 	%rd22, %r78, 4;
	add.s64 	%rd23, %rd1, %rd22;
	ld.global.u32 	%r80, [%rd23];
	setp.lt.s32 	%p12, %r79, %r80;
	add.s32 	%r81, %r175, 9;
	selp.b32 	%r82, %r81, %r78, %p12;
	ld.global.u32 	%r83, [%rd5+36];
	mul.wide.s32 	%rd24, %r82, 4;
	add.s64 	%rd25, %rd1, %rd24;
	ld.global.u32 	%r84, [%rd25];
	setp.lt.s32 	%p13, %r83, %r84;
	add.s32 	%r85, %r175, 10;
	selp.b32 	%r86, %r85, %r82, %p13;
	ld.global.u32 	%r87, [%rd5+40];
	mul.wide.s32 	%rd26, %r86, 4;
	add.s64 	%rd27, %rd1, %rd26;
	ld.global.u32 	%r88, [%rd27];
	setp.lt.s32 	%p14, %r87, %r88;
	add.s32 	%r89, %r175, 11;
	selp.b32 	%r90, %r89, %r86, %p14;
	ld.global.u32 	%r91, [%rd5+44];
	mul.wide.s32 	%rd28, %r90, 4;
	add.s64 	%rd29, %rd1, %rd28;
	ld.global.u32 	%r92, [%rd29];
	setp.lt.s32 	%p15, %r91, %r92;
	add.s32 	%r93, %r175, 12;
	selp.b32 	%r94, %r93, %r90, %p15;
	ld.global.u32 	%r95, [%rd5+48];
	mul.wide.s32 	%rd30, %r94, 4;
	add.s64 	%rd31, %rd1, %rd30;
	ld.global.u32 	%r96, [%rd31];
	setp.lt.s32 	%p16, %r95, %r96;
	add.s32 	%r97, %r175, 13;
	selp.b32 	%r98, %r97, %r94, %p16;
	ld.global.u32 	%r99, [%rd5+52];
	mul.wide.s32 	%rd32, %r98, 4;
	add.s64 	%rd33, %rd1, %rd32;
	ld.global.u32 	%r100, [%rd33];
	setp.lt.s32 	%p17, %r99, %r100;
	add.s32 	%r101, %r175, 14;
	selp.b32 	%r102, %r101, %r98, %p17;
	ld.global.u32 	%r103, [%rd5+56];
	mul.wide.s32 	%rd34, %r102, 4;
	add.s64 	%rd35, %rd1, %rd34;
	ld.global.u32 	%r104, [%rd35];
	setp.lt.s32 	%p18, %r103, %r104;
	add.s32 	%r105, %r175, 15;
	selp.b32 	%r106, %r105, %r102, %p18;
	ld.global.u32 	%r107, [%rd5+60];
	mul.wide.s32 	%rd36, %r106, 4;
	add.s64 	%rd37, %rd1, %rd36;
	ld.global.u32 	%r108, [%rd37];
	setp.lt.s32 	%p19, %r107, %r108;
	add.s32 	%r175, %r175, 16;
	selp.b32 	%r186, %r175, %r106, %p19;
	add.s32 	%r174, %r174, 16;
	setp.ne.s32 	%p20, %r174, 0;
	@%p20 bra 	$L__BB0_5;
	add.s32 	%r181, %r175, 1;
$L__BB0_7:
	and.b32  	%r109, %r7, 15;
	setp.eq.s32 	%p21, %r109, 0;
	@%p21 bra 	$L__BB0_17;
	not.b16 	%rs9, %rs14;
	add.s16 	%rs10, %rs9, %rs1;
	cvt.u32.u16 	%r111, %rs10;
	and.b32  	%r20, %r111, 15;
	add.s32 	%r112, %r20, -1;
	setp.lt.u32 	%p22, %r112, 7;
	@%p22 bra 	$L__BB0_10;
	mul.wide.u32 	%rd38, %r181, 4;
	add.s64 	%rd39, %rd1, %rd38;
	ld.global.u32 	%r113, [%rd39];
	mul.wide.s32 	%rd40, %r186, 4;
	add.s64 	%rd41, %rd1, %rd40;
	ld.global.u32 	%r114, [%rd41];
	setp.lt.s32 	%p23, %r113, %r114;
	selp.b32 	%r115, %r181, %r186, %p23;
	add.s32 	%r116, %r181, 1;
	ld.global.u32 	%r117, [%rd39+4];
	mul.wide.s32 	%rd42, %r115, 4;
	add.s64 	%rd43, %rd1, %rd42;
	ld.global.u32 	%r118, [%rd43];
	setp.lt.s32 	%p24, %r117, %r118;
	selp.b32 	%r119, %r116, %r115, %p24;
	add.s32 	%r120, %r181, 2;
	ld.global.u32 	%r121, [%rd39+8];
	mul.wide.s32 	%rd44, %r119, 4;
	add.s64 	%rd45, %rd1, %rd44;
	ld.global.u32 	%r122, [%rd45];
	setp.lt.s32 	%p25, %r121, %r122;
	selp.b32 	%r123, %r120, %r119, %p25;
	add.s32 	%r124, %r181, 3;
	ld.global.u32 	%r125, [%rd39+12];
	mul.wide.s32 	%rd46, %r123, 4;
	add.s64 	%rd47, %rd1, %rd46;
	ld.global.u32 	%r126, [%rd47];
	setp.lt.s32 	%p26, %r125, %r126;
	selp.b32 	%r127, %r124, %r123, %p26;
	add.s32 	%r128, %r181, 4;
	ld.global.u32 	%r129, [%rd39+16];
	mul.wide.s32 	%rd48, %r127, 4;
	add.s64 	%rd49, %rd1, %rd48;
	ld.global.u32 	%r130, [%rd49];
	setp.lt.s32 	%p27, %r129, %r130;
	selp.b32 	%r131, %r128, %r127, %p27;
	add.s32 	%r132, %r181, 5;
	ld.global.u32 	%r133, [%rd39+20];
	mul.wide.s32 	%rd50, %r131, 4;
	add.s64 	%rd51, %rd1, %rd50;
	ld.global.u32 	%r134, [%rd51];
	setp.lt.s32 	%p28, %r133, %r134;
	selp.b32 	%r135, %r132, %r131, %p28;
	add.s32 	%r136, %r181, 6;
	ld.global.u32 	%r137, [%rd39+24];
	mul.wide.s32 	%rd52, %r135, 4;
	add.s64 	%rd53, %rd1, %rd52;
	ld.global.u32 	%r138, [%rd53];
	setp.lt.s32 	%p29, %r137, %r138;
	selp.b32 	%r139, %r136, %r135, %p29;
	add.s32 	%r140, %r181, 7;
	ld.global.u32 	%r141, [%rd39+28];
	mul.wide.s32 	%rd54, %r139, 4;
	add.s64 	%rd55, %rd1, %rd54;
	ld.global.u32 	%r142, [%rd55];
	setp.lt.s32 	%p30, %r141, %r142;
	selp.b32 	%r186, %r140, %r139, %p30;
	add.s32 	%r181, %r181, 8;
$L__BB0_10:
	and.b32  	%r143, %r20, 7;
	setp.eq.s32 	%p31, %r143, 0;
	@%p31 bra 	$L__BB0_17;
	not.b16 	%rs11, %rs13;
	add.s16 	%rs12, %rs11, %rs1;
	cvt.u32.u16 	%r145, %rs12;
	and.b32  	%r146, %r145, 7;
	and.b32  	%r26, %r145, 3;
	add.s32 	%r147, %r146, -1;
	setp.lt.u32 	%p32, %r147, 3;
	@%p32 bra 	$L__BB0_13;
	mul.wide.u32 	%rd56, %r181, 4;
	add.s64 	%rd57, %rd1, %rd56;
	ld.global.u32 	%r148, [%rd57];
	mul.wide.s32 	%rd58, %r186, 4;
	add.s64 	%rd59, %rd1, %rd58;
	ld.global.u32 	%r149, [%rd59];
	setp.lt.s32 	%p33, %r148, %r149;
	selp.b32 	%r150, %r181, %r186, %p33;
	add.s32 	%r151, %r181, 1;
	ld.global.u32 	%r152, [%rd57+4];
	mul.wide.s32 	%rd60, %r150, 4;
	add.s64 	%rd61, %rd1, %rd60;
	ld.global.u32 	%r153, [%rd61];
	setp.lt.s32 	%p34, %r152, %r153;
	selp.b32 	%r154, %r151, %r150, %p34;
	add.s32 	%r155, %r181, 2;
	ld.global.u32 	%r156, [%rd57+8];
	mul.wide.s32 	%rd62, %r154, 4;
	add.s64 	%rd63, %rd1, %rd62;
	ld.global.u32 	%r157, [%rd63];
	setp.lt.s32 	%p35, %r156, %r157;
	selp.b32 	%r158, %r155, %r154, %p35;
	add.s32 	%r159, %r181, 3;
	ld.global.u32 	%r160, [%rd57+12];
	mul.wide.s32 	%rd64, %r158, 4;
	add.s64 	%rd65, %rd1, %rd64;
	ld.global.u32 	%r161, [%rd65];
	setp.lt.s32 	%p36, %r160, %r161;
	selp.b32 	%r186, %r159, %r158, %p36;
	add.s32 	%r181, %r181, 4;
$L__BB0_13:
	setp.eq.s32 	%p37, %r26, 0;
	@%p37 bra 	$L__BB0_17;
	mul.wide.u32 	%rd66, %r181, 4;
	add.s64 	%rd2, %rd1, %rd66;
	ld.global.u32 	%r162, [%rd2];
	mul.wide.s32 	%rd67, %r186, 4;
	add.s64 	%rd68, %rd1, %rd67;
	ld.global.u32 	%r163, [%rd68];
	setp.lt.s32 	%p38, %r162, %r163;
	selp.b32 	%r186, %r181, %r186, %p38;
	setp.eq.s32 	%p39, %r26, 1;
	@%p39 bra 	$L__BB0_17;
	add.s32 	%r164, %r181, 1;
	ld.global.u32 	%r165, [%rd2+4];
	mul.wide.s32 	%rd69, %r186, 4;
	add.s64 	%rd70, %rd1, %rd69;
	ld.global.u32 	%r166, [%rd70];
	setp.lt.s32 	%p40, %r165, %r166;
	selp.b32 	%r186, %r164, %r186, %p40;
	setp.eq.s32 	%p41, %r26, 2;
	@%p41 bra 	$L__BB0_17;
	add.s32 	%r167, %r181, 2;
	ld.global.u32 	%r168, [%rd2+8];
	mul.wide.s32 	%rd71, %r186, 4;
	add.s64 	%rd72, %rd1, %rd71;
	ld.global.u32 	%r169, [%rd72];
	setp.lt.s32 	%p42, %r168, %r169;
	selp.b32 	%r186, %r167, %r186, %p42;
$L__BB0_17:
	setp.lt.s32 	%p43, %r173, %r3;
	mul.wide.s32 	%rd73, %r186, 4;
	add.s64 	%rd74, %rd1, %rd73;
	ld.global.u32 	%r170, [%rd74];
	mul.wide.u32 	%rd75, %r6, 4;
	add.s64 	%rd76, %rd1, %rd75;
	ld.global.u32 	%r171, [%rd76];
	st.global.u32 	[%rd74], %r171;
	st.global.u32 	[%rd76], %r170;
	add.s32 	%r172, %r172, 1;
	add.s16 	%rs14, %rs14, 1;
	add.s16 	%rs13, %rs13, 1;
	@%p43 bra 	$L__BB0_2;
$L__BB0_18:
	ret;

}


// ===== COMPILED SASS (sm_100) =====

	.target	sm_100

	.elftype	@"ET_EXEC"


//--------------------- .note.nv.tkinfo           --------------------------
	.section	.note.nv.tkinfo,"",@"SHT_NOTE"
	.sectionflags	@"SHF_NOTE_NV_TKINFO"
	.tkinfo
        /*0018*/ 	.word	0x00000002
        /*0030*/ 	.string	""
        /*0030*/ 	.string	"ptxas"
        /*0030*/ 	.string	"Cuda compilation tools, release 13.0, V13.0.88"
        /*0030*/ 	.string	"Build cuda_13.0.r13.0/compiler.36424714_0"
        /*0030*/ 	.string	"-arch sm_100 -m 64 "



//--------------------- .note.nv.cuinfo           --------------------------
	.section	.note.nv.cuinfo,"",@"SHT_NOTE"
	.sectionflags	@"SHF_NOTE_NV_CUINFO"
        /*0018*/ 	.short	0x0002
        /*001a*/ 	.short	0x0064
        /*001c*/ 	.short	0x0082
	.zero		2


//--------------------- .nv.info                  --------------------------
	.section	.nv.info,"",@"SHT_CUDA_INFO"
	.align	4


	//----- nvinfo : EIATTR_REGCOUNT
	.align		4
        /*0000*/ 	.byte	0x04, 0x2f
        /*0002*/ 	.short	(.L_1 - .L_0)
	.align		4
.L_0:
        /*0004*/ 	.word	index@(_Z4sortPii)
        /*0008*/ 	.word	0x0000001a


	//----- nvinfo : EIATTR_FRAME_SIZE
	.align		4
.L_1:
        /*000c*/ 	.byte	0x04, 0x11
        /*000e*/ 	.short	(.L_3 - .L_2)
	.align		4
.L_2:
        /*0010*/ 	.word	index@(_Z4sortPii)
        /*0014*/ 	.word	0x00000000


	//----- nvinfo : EIATTR_MIN_STACK_SIZE
	.align		4
.L_3:
        /*0018*/ 	.byte	0x04, 0x12
        /*001a*/ 	.short	(.L_5 - .L_4)
	.align		4
.L_4:
        /*001c*/ 	.word	index@(_Z4sortPii)
        /*0020*/ 	.word	0x00000000
.L_5:


//--------------------- .nv.compat                --------------------------
	.section	.nv.compat,"",@"SHT_CUDA_COMPAT_INFO"
	.align	4
        /*0000*/ 	.byte	0x02, 0x09, 0x00, 0x00, 0x02, 0x02, 0x01, 0x00, 0x02, 0x05, 0x05, 0x00, 0x03, 0x07, 0x01, 0x01
        /*0010*/ 	.byte	0x02, 0x03, 0x00, 0x00, 0x02, 0x06, 0x01, 0x00, 0x04, 0x0b, 0x08, 0x00, 0x09, 0x00, 0x00, 0x00
        /*0020*/ 	.byte	0x00, 0x00, 0x00, 0x00


//--------------------- .nv.info._Z4sortPii       --------------------------
	.section	.nv.info._Z4sortPii,"",@"SHT_CUDA_INFO"
	.sectionflags	@""
	.align	4


	//----- nvinfo : EIATTR_CUDA_API_VERSION
	.align		4
        /*0000*/ 	.byte	0x04, 0x37
        /*0002*/ 	.short	(.L_7 - .L_6)
.L_6:
        /*0004*/ 	.word	0x00000082


	//----- nvinfo : EIATTR_KPARAM_INFO
	.align		4
.L_7:
        /*0008*/ 	.byte	0x04, 0x17
        /*000a*/ 	.short	(.L_9 - .L_8)
.L_8:
        /*000c*/ 	.word	0x00000000
        /*0010*/ 	.short	0x0001
        /*0012*/ 	.short	0x0008
        /*0014*/ 	.byte	0x00, 0xf0, 0x11, 0x00


	//----- nvinfo : EIATTR_KPARAM_INFO
	.align		4
.L_9:
        /*0018*/ 	.byte	0x04, 0x17
        /*001a*/ 	.short	(.L_11 - .L_10)
.L_10:
        /*001c*/ 	.word	0x00000000
        /*0020*/ 	.short	0x0000
        /*0022*/ 	.short	0x0000
        /*0024*/ 	.byte	0x00, 0xf5, 0x21, 0x00


	//----- nvinfo : EIATTR_SPARSE_MMA_MASK
	.align		4
.L_11:
        /*0028*/ 	.byte	0x03, 0x50
        /*002a*/ 	.short	0x0000


	//----- nvinfo : EIATTR_MAXREG_COUNT
	.align		4
        /*002c*/ 	.byte	0x03, 0x1b
        /*002e*/ 	.short	0x00ff


	//----- nvinfo : EIATTR_MERCURY_ISA_VERSION
	.align		4
        /*0030*/ 	.byte	0x03, 0x5f
        /*0032*/ 	.short	0x0101


	//----- nvinfo : EIATTR_VRC_CTA_INIT_COUNT
	.align		4
        /*0034*/ 	.byte	0x02, 0x4a
	.zero		1
	.zero		1


	//----- nvinfo : EIATTR_EXIT_INSTR_OFFSETS
	.align		4
        /*0038*/ 	.byte	0x04, 0x1c
        /*003a*/ 	.short	(.L_13 - .L_12)


	//   ....[0]....
.L_12:
        /*003c*/ 	.word	0x00000030


	//   ....[1]....
        /*0040*/ 	.word	0x00000f80


	//----- nvinfo : EIATTR_CRS_STACK_SIZE
	.align		4
.L_13:
        /*0044*/ 	.byte	0x04, 0x1e
        /*0046*/ 	.short	(.L_15 - .L_14)
.L_14:
        /*0048*/ 	.word	0x00000000


	//----- nvinfo : EIATTR_CBANK_PARAM_SIZE
	.align		4
.L_15:
        /*004c*/ 	.byte	0x03, 0x19
        /*004e*/ 	.short	0x000c


	//----- nvinfo : EIATTR_PARAM_CBANK
	.align		4
        /*0050*/ 	.byte	0x04, 0x0a
        /*0052*/ 	.short	(.L_17 - .L_16)
	.align		4
.L_16:
        /*0054*/ 	.word	index@(.nv.constant0._Z4sortPii)
        /*0058*/ 	.short	0x0380
        /*005a*/ 	.short	0x000c


	//----- nvinfo : EIATTR_SW_WAR
	.align		4
.L_17:
        /*005c*/ 	.byte	0x04, 0x36
        /*005e*/ 	.short	(.L_19 - .L_18)
.L_18:
        /*0060*/ 	.word	0x00000008
.L_19:


//--------------------- .nv.callgraph             --------------------------
	.section	.nv.callgraph,"",@"SHT_CUDA_CALLGRAPH"
	.align	4
	.sectionentsize	8
	.align		4
        /*0000*/ 	.word	0x00000000
	.align		4
        /*0004*/ 	.word	0xffffffff
	.align		4
        /*0008*/ 	.word	0x00000000
	.align		4
        /*000c*/ 	.word	0xfffffffe
	.align		4
        /*0010*/ 	.word	0x00000000
	.align		4
        /*0014*/ 	.word	0xfffffffd
	.align		4
        /*0018*/ 	.word	0x00000000
	.align		4
        /*001c*/ 	.word	0xfffffffc


//--------------------- .text._Z4sortPii          --------------------------
	.section	.text._Z4sortPii,"ax",@progbits
	.align	128
        .global         _Z4sortPii
        .type           _Z4sortPii,@function
        .size           _Z4sortPii,(.L_x_12 - _Z4sortPii)
        .other          _Z4sortPii,@"STO_CUDA_ENTRY STV_DEFAULT"
_Z4sortPii:
.text._Z4sortPii:
[----:B------:R-:W-:Y:S08]  /*0000*/  LDC R1, c[0x0][0x37c] ;  /* 0x0000df00ff017b82 */ /* 0x000ff00000000800 */
[----:B------:R-:W0:Y:S02]  /*0010*/  LDC R0, c[0x0][0x388] ;  /* 0x0000e200ff007b82 */ /* 0x000e240000000800 */
[----:B0-----:R-:W-:-:S13]  /*0020*/  ISETP.GE.AND P0, PT, R0, 0xa, PT ;  /* 0x0000000a0000780c */ /* 0x001fda0003f06270 */
[----:B------:R-:W-:Y:S05]  /*0030*/  @!P0 EXIT ;  /* 0x000000000000894d */ /* 0x000fea0003800000 */
[----:B------:R-:W0:Y:S01]  /*0040*/  S2R R5, SR_TID.X ;  /* 0x0000000000057919 */ /* 0x000e220000002100 */
[----:B------:R-:W-:Y:S01]  /*0050*/  IMAD.HI R0, R0, 0x66666667, RZ ;  /* 0x6666666700007827 */ /* 0x000fe200078e02ff */
[----:B------:R-:W-:Y:S01]  /*0060*/  PRMT R4, RZ, 0x7610, R4 ;  /* 0x00007610ff047816 */ /* 0x000fe20000000004 */
[----:B------:R-:W1:Y:S01]  /*0070*/  LDCU.64 UR4, c[0x0][0x358] ;  /* 0x00006b00ff0477ac */ /* 0x000e620008000a00 */
[----:B------:R-:W-:Y:S02]  /*0080*/  PRMT R6, RZ, 0x7610, R6 ;  /* 0x00007610ff067816 */ /* 0x000fe40000000006 */
[----:B------:R-:W-:-:S04]  /*0090*/  SHF.R.U32.HI R3, RZ, 0x1f, R0 ;  /* 0x0000001fff037819 */ /* 0x000fc80000011600 */
[----:B------:R-:W-:-:S05]  /*00a0*/  LEA.HI.SX32 R0, R0, R3, 0x1e ;  /* 0x0000000300007211 */ /* 0x000fca00078ff2ff */
[C---:B------:R-:W-:Y:S02]  /*00b0*/  VIADD R2, R0.reuse, 0xfffffffe ;  /* 0xfffffffe00027836 */ /* 0x040fe40000000000 */
[C---:B0-----:R-:W-:Y:S02]  /*00c0*/  IMAD R3, R0.reuse, R5, RZ ;  /* 0x0000000500037224 */ /* 0x041fe400078e02ff */
[----:B------:R-:W-:Y:S02]  /*00d0*/  IMAD.MOV.U32 R5, RZ, RZ, RZ ;  /* 0x000000ffff057224 */ /* 0x000fe400078e00ff */
[----:B-1----:R-:W-:-:S07]  /*00e0*/  IMAD.IADD R8, R0, 0x1, R3 ;  /* 0x0000000100087824 */ /* 0x002fce00078e0203 */
.L_x_10:
[----:B0-----:R-:W-:Y:S01]  /*00f0*/  MOV R7, R3 ;  /* 0x0000000300077202 */ /* 0x001fe20000000f00 */
[----:B------:R-:W-:Y:S01]  /*0100*/  VIADD R3, R3, 0x1 ;  /* 0x0000000103037836 */ /* 0x000fe20000000000 */
[----:B------:R-:W-:Y:S03]  /*0110*/  BSSY.RECONVERGENT B0, `(.L_x_0) ;  /* 0x00000da000007945 */ /* 0x000fe60003800200 */
[----:B------:R-:W-:Y:S01]  /*0120*/  IMAD.MOV.U32 R11, RZ, RZ, R7 ;  /* 0x000000ffff0b7224 */ /* 0x000fe200078e0007 */
[----:B------:R-:W-:-:S13]  /*0130*/  ISETP.GE.AND P0, PT, R3, R8, PT ;  /* 0x000000080300720c */ /* 0x000fda0003f06270 */
[----:B------:R-:W-:Y:S05]  /*0140*/  @P0 BRA `(.L_x_1) ;  /* 0x0000000c00580947 */ /* 0x000fea0003800000 */
[-C--:B------:R-:W-:Y:S01]  /*0150*/  IADD3 R9, PT, PT, R2, -R5.reuse, RZ ;  /* 0x8000000502097210 */ /* 0x080fe20007ffe0ff */
[----:B------:R-:W-:Y:S01]  /*0160*/  BSSY.RECONVERGENT B1, `(.L_x_2) ;  /* 0x0000065000017945 */ /* 0x000fe20003800200 */
[----:B------:R-:W-:Y:S02]  /*0170*/  IMAD.MOV.U32 R12, RZ, RZ, R3 ;  /* 0x000000ffff0c7224 */ /* 0x000fe400078e0003 */
[----:B------:R-:W-:Y:S01]  /*0180*/  ISETP.GE.U32.AND P0, PT, R9, 0xf, PT ;  /* 0x0000000f0900780c */ /* 0x000fe20003f06070 */
[----:B------:R-:W-:Y:S01]  /*0190*/  IMAD.MOV.U32 R11, RZ, RZ, R7 ;  /* 0x000000ffff0b7224 */ /* 0x000fe200078e0007 */
[----:B------:R-:W-:-:S04]  /*01a0*/  LOP3.LUT R9, RZ, R5, RZ, 0x33, !PT ;  /* 0x00000005ff097212 */ /* 0x000fc800078e33ff */
[----:B------:R-:W-:-:S07]  /*01b0*/  IADD3 R10, PT, PT, R0, R9, RZ ;  /* 0x00000009000a7210 */ /* 0x000fce0007ffe0ff */
[----:B------:R-:W-:Y:S05]  /*01c0*/  @!P0 BRA `(.L_x_3) ;  /* 0x0000000400788947 */ /* 0x000fea0003800000 */
[----:B------:R-:W-:Y:S01]  /*01d0*/  LOP3.LUT R9, R10, 0xfffffff0, RZ, 0xc0, !PT ;  /* 0xfffffff00a097812 */ /* 0x000fe200078ec0ff */
[----:B------:R-:W-:Y:S01]  /*01e0*/  BSSY.RECONVERGENT B2, `(.L_x_4) ;  /* 0x000005b000027945 */ /* 0x000fe20003800200 */
[--C-:B------:R-:W-:Y:S02]  /*01f0*/  IMAD.MOV.U32 R22, RZ, RZ, R7.reuse ;  /* 0x000000ffff167224 */ /* 0x100fe400078e0007 */
[----:B------:R-:W-:Y:S01]  /*0200*/  IMAD.MOV.U32 R11, RZ, RZ, R7 ;  /* 0x000000ffff0b7224 */ /* 0x000fe200078e0007 */
[----:B------:R-:W-:-:S07]  /*0210*/  IADD3 R9, PT, PT, -R9, RZ, RZ ;  /* 0x000000ff09097210 */ /* 0x000fce0007ffe1ff */
.L_x_5:
[----:B------:R-:W0:Y:S01]  /*0220*/  LDC.64 R14, c[0x0][0x380] ;  /* 0x0000e000ff0e7b82 */ /* 0x000e220000000a00 */
[----:B------:R-:W-:Y:S02]  /*0230*/  VIADD R18, R22, 0x1 ;  /* 0x0000000116127836 */ /* 0x000fe40000000000 */
[----:B0-----:R-:W-:-:S04]  /*0240*/  IMAD.WIDE R16, R11, 0x4, R14 ;  /* 0x000000040b107825 */ /* 0x001fc800078e020e */
[----:B------:R-:W-:Y:S02]  /*0250*/  IMAD.WIDE.U32 R12, R18, 0x4, R14 ;  /* 0x00000004120c7825 */ /* 0x000fe400078e000e */
[----:B------:R-:W2:Y:S04]  /*0260*/  LDG.E R16, desc[UR4][R16.64] ;  /* 0x0000000410107981 */ /* 0x000ea8000c1e1900 */
[----:B------:R-:W2:Y:S04]  /*0270*/  LDG.E R19, desc[UR4][R12.64] ;  /* 0x000000040c137981 */ /* 0x000ea8000c1e1900 */
[----:B------:R-:W3:Y:S04]  /*0280*/  LDG.E R20, desc[UR4][R12.64+0x4] ;  /* 0x000004040c147981 */ /* 0x000ee8000c1e1900 */
[----:B------:R-:W4:Y:S01]  /*0290*/  LDG.E R23, desc[UR4][R12.64+0x8] ;  /* 0x000008040c177981 */ /* 0x000f22000c1e1900 */
[----:B--2---:R-:W-:-:S04]  /*02a0*/  ISETP.GE.AND P0, PT, R19, R16, PT ;  /* 0x000000101300720c */ /* 0x004fc80003f06270 */
[----:B------:R-:W-:-:S05]  /*02b0*/  SEL R11, R18, R11, !P0 ;  /* 0x0000000b120b7207 */ /* 0x000fca0004000000 */
[----:B------:R-:W-:-:S06]  /*02c0*/  IMAD.WIDE R18, R11, 0x4, R14 ;  /* 0x000000040b127825 */ /* 0x000fcc00078e020e */
[----:B------:R-:W3:Y:S02]  /*02d0*/  LDG.E R19, desc[UR4][R18.64] ;  /* 0x0000000412137981 */ /* 0x000ee4000c1e1900 */
[----:B---3--:R-:W-:-:S13]  /*02e0*/  ISETP.GE.AND P0, PT, R20, R19, PT ;  /* 0x000000131400720c */ /* 0x008fda0003f06270 */
[----:B------:R-:W-:-:S04]  /*02f0*/  @!P0 VIADD R11, R22, 0x2 ;  /* 0x00000002160b8836 */ /* 0x000fc80000000000 */
[----:B------:R-:W-:-:S06]  /*0300*/  IMAD.WIDE R20, R11, 0x4, R14 ;  /* 0x000000040b147825 */ /* 0x000fcc00078e020e */
[----:B------:R-:W4:Y:S02]  /*0310*/  LDG.E R20, desc[UR4][R20.64] ;  /* 0x0000000414147981 */ /* 0x000f24000c1e1900 */
[----:B----4-:R-:W-:Y:S02]  /*0320*/  ISETP.GE.AND P0, PT, R23, R20, PT ;  /* 0x000000141700720c */ /* 0x010fe40003f06270 */
[----:B------:R-:W2:Y:S11]  /*0330*/  LDG.E R23, desc[UR4][R12.64+0xc] ;  /* 0x00000c040c177981 */ /* 0x000eb6000c1e1900 */
[----:B------:R-:W-:-:S05]  /*0340*/  @!P0 IADD3 R11, PT, PT, R22, 0x3, RZ ;  /* 0x00000003160b8810 */ /* 0x000fca0007ffe0ff */
[----:B------:R-:W-:-:S06]  /*0350*/  IMAD.WIDE R16, R11, 0x4, R14 ;  /* 0x000000040b107825 */ /* 0x000fcc00078e020e */
[----:B------:R-:W2:Y:S02]  /*0360*/  LDG.E R16, desc[UR4][R16.64] ;  /* 0x0000000410107981 */ /* 0x000ea4000c1e1900 */
[----:B--2---:R-:W-:Y:S02]  /*0370*/  ISETP.GE.AND P0, PT, R23, R16, PT ;  /* 0x000000101700720c */ /* 0x004fe40003f06270 */
[----:B------:R-:W2:Y:S11]  /*0380*/  LDG.E R23, desc[UR4][R12.64+0x10] ;  /* 0x000010040c177981 */ /* 0x000eb6000c1e1900 */
[----:B------:R-:W-:-:S04]  /*0390*/  @!P0 VIADD R11, R22, 0x4 ;  /* 0x00000004160b8836 */ /* 0x000fc80000000000 */
        /* <DEDUP_REMOVED lines=43> */
[----:B------:R-:W2:Y:S04]  /*0650*/  LDG.E R23, desc[UR4][R12.64+0x34] ;  /* 0x000034040c177981 */ /* 0x000ea8000c1e1900 */
[----:B------:R-:W3:Y:S07]  /*0660*/  LDG.E R16, desc[UR4][R12.64+0x3c] ;  /* 0x00003c040c107981 */ /* 0x000eee000c1e1900 */
        /* <DEDUP_REMOVED lines=8> */
[----:B--2---:R-:W-:-:S13]  /*06f0*/  ISETP.GE.AND P0, PT, R23, R20, PT ;  /* 0x000000141700720c */ /* 0x004fda0003f06270 */
[----:B------:R-:W-:-:S05]  /*0700*/  @!P0 IADD3 R11, PT, PT, R22, 0xf, RZ ;  /* 0x0000000f160b8810 */ /* 0x000fca0007ffe0ff */
[----:B------:R-:W-:-:S06]  /*0710*/  IMAD.WIDE R14, R11, 0x4, R14 ;  /* 0x000000040b0e7825 */ /* 0x000fcc00078e020e */
[----:B------:R-:W3:Y:S01]  /*0720*/  LDG.E R15, desc[UR4][R14.64] ;  /* 0x000000040e0f7981 */ /* 0x000ee2000c1e1900 */
[----:B------:R-:W-:-:S05]  /*0730*/  VIADD R9, R9, 0x10 ;  /* 0x0000001009097836 */ /* 0x000fca0000000000 */
[----:B------:R-:W-:Y:S01]  /*0740*/  ISETP.NE.AND P1, PT, R9, RZ, PT ;  /* 0x000000ff0900720c */ /* 0x000fe20003f25270 */
[----:B------:R-:W-:Y:S01]  /*0750*/  VIADD R22, R22, 0x10 ;  /* 0x0000001016167836 */ /* 0x000fe20000000000 */
[----:B---3--:R-:W-:-:S04]  /*0760*/  ISETP.GE.AND P0, PT, R16, R15, PT ;  /* 0x0000000f1000720c */ /* 0x008fc80003f06270 */
[----:B------:R-:W-:-:S07]  /*0770*/  SEL R11, R22, R11, !P0 ;  /* 0x0000000b160b7207 */ /* 0x000fce0004000000 */
[----:B------:R-:W-:Y:S05]  /*0780*/  @P1 BRA `(.L_x_5) ;  /* 0xfffffff800a41947 */ /* 0x000fea000383ffff */
[----:B------:R-:W-:Y:S05]  /*0790*/  BSYNC.RECONVERGENT B2 ;  /* 0x0000000000027941 */ /* 0x000fea0003800200 */
.L_x_4:
[----:B------:R-:W-:-:S07]  /*07a0*/  IADD3 R12, PT, PT, R22, 0x1, RZ ;  /* 0x00000001160c7810 */ /* 0x000fce0007ffe0ff */
.L_x_3:
[----:B------:R-:W-:Y:S05]  /*07b0*/  BSYNC.RECONVERGENT B1 ;  /* 0x0000000000017941 */ /* 0x000fea0003800200 */
.L_x_2:
[----:B------:R-:W-:-:S13]  /*07c0*/  LOP3.LUT P0, RZ, R10, 0xf, RZ, 0xc0, !PT ;  /* 0x0000000f0aff7812 */ /* 0x000fda000780c0ff */
[----:B------:R-:W-:Y:S05]  /*07d0*/  @!P0 BRA `(.L_x_1) ;  /* 0x0000000400b48947 */ /* 0x000fea0003800000 */
[----:B------:R-:W-:Y:S01]  /*07e0*/  LOP3.LUT R9, RZ, R6, RZ, 0x33, !PT ;  /* 0x00000006ff097212 */ /* 0x000fe200078e33ff */
[----:B------:R-:W-:Y:S04]  /*07f0*/  BSSY.RECONVERGENT B1, `(.L_x_6) ;  /* 0x0000032000017945 */ /* 0x000fe80003800200 */
[----:B------:R-:W-:-:S05]  /*0800*/  IMAD.IADD R9, R0, 0x1, R9 ;  /* 0x0000000100097824 */ /* 0x000fca00078e0209 */
[----:B------:R-:W-:-:S04]  /*0810*/  LOP3.LUT R9, R9, 0xf, RZ, 0xc0, !PT ;  /* 0x0000000f09097812 */ /* 0x000fc800078ec0ff */
[C---:B------:R-:W-:Y:S01]  /*0820*/  LOP3.LUT P0, RZ, R9.reuse, 0x7, RZ, 0xc0, !PT ;  /* 0x0000000709ff7812 */ /* 0x040fe2000780c0ff */
[----:B------:R-:W-:-:S05]  /*0830*/  VIADD R10, R9, 0xffffffff ;  /* 0xffffffff090a7836 */ /* 0x000fca0000000000 */
[----:B------:R-:W-:-:S13]  /*0840*/  ISETP.GE.U32.AND P1, PT, R10, 0x7, PT ;  /* 0x000000070a00780c */ /* 0x000fda0003f26070 */
[----:B------:R-:W-:Y:S05]  /*0850*/  @!P1 BRA `(.L_x_7) ;  /* 0x0000000000ac9947 */ /* 0x000fea0003800000 */
[----:B------:R-:W0:Y:S02]  /*0860*/  LDC.64 R16, c[0x0][0x380] ;  /* 0x0000e000ff107b82 */ /* 0x000e240000000a00 */
[----:B0-----:R-:W-:-:S04]  /*0870*/  IMAD.WIDE R18, R11, 0x4, R16 ;  /* 0x000000040b127825 */ /* 0x001fc800078e0210 */
[C---:B------:R-:W-:Y:S02]  /*0880*/  IMAD.WIDE.U32 R14, R12.reuse, 0x4, R16 ;  /* 0x000000040c0e7825 */ /* 0x040fe400078e0010 */
[----:B------:R-:W2:Y:S04]  /*0890*/  LDG.E R18, desc[UR4][R18.64] ;  /* 0x0000000412127981 */ /* 0x000ea8000c1e1900 */
[----:B------:R-:W2:Y:S02]  /*08a0*/  LDG.E R9, desc[UR4][R14.64] ;  /* 0x000000040e097981 */ /* 0x000ea4000c1e1900 */
[----:B--2---:R-:W-:Y:S02]  /*08b0*/  ISETP.GE.AND P1, PT, R9, R18, PT ;  /* 0x000000120900720c */ /* 0x004fe40003f26270 */
[----:B------:R-:W2:Y:S02]  /*08c0*/  LDG.E R9, desc[UR4][R14.64+0x4] ;  /* 0x000004040e097981 */ /* 0x000ea4000c1e1900 */
[----:B------:R-:W-:-:S05]  /*08d0*/  SEL R11, R12, R11, !P1 ;  /* 0x0000000b0c0b7207 */ /* 0x000fca0004800000 */
        /* <DEDUP_REMOVED lines=33> */
[C---:B------:R-:W-:Y:S01]  /*0af0*/  @!P1 IADD3 R11, PT, PT, R12.reuse, 0x7, RZ ;  /* 0x000000070c0b9810 */ /* 0x040fe20007ffe0ff */
[----:B------:R-:W-:-:S07]  /*0b00*/  VIADD R12, R12, 0x8 ;  /* 0x000000080c0c7836 */ /* 0x000fce0000000000 */
.L_x_7:
[----:B------:R-:W-:Y:S05]  /*0b10*/  BSYNC.RECONVERGENT B1 ;  /* 0x0000000000017941 */ /* 0x000fea0003800200 */
.L_x_6:
[----:B------:R-:W-:Y:S05]  /*0b20*/  @!P0 BRA `(.L_x_1) ;  /* 0x0000000000e08947 */ /* 0x000fea0003800000 */
[----:B------:R-:W-:Y:S01]  /*0b30*/  LOP3.LUT R9, RZ, R4, RZ, 0x33, !PT ;  /* 0x00000004ff097212 */ /* 0x000fe200078e33ff */
[----:B------:R-:W-:Y:S04]  /*0b40*/  BSSY.RECONVERGENT B1, `(.L_x_8) ;  /* 0x0000021000017945 */ /* 0x000fe80003800200 */
[----:B------:R-:W-:-:S05]  /*0b50*/  IMAD.IADD R9, R0, 0x1, R9 ;  /* 0x0000000100097824 */ /* 0x000fca00078e0209 */
[----:B------:R-:W-:-:S04]  /*0b60*/  LOP3.LUT R9, R9, 0xffff, RZ, 0xc0, !PT ;  /* 0x0000ffff09097812 */ /* 0x000fc800078ec0ff */
[C---:B------:R-:W-:Y:S02]  /*0b70*/  LOP3.LUT R10, R9.reuse, 0x7, RZ, 0xc0, !PT ;  /* 0x00000007090a7812 */ /* 0x040fe400078ec0ff */
[----:B------:R-:W-:Y:S02]  /*0b80*/  LOP3.LUT R9, R9, 0x3, RZ, 0xc0, !PT ;  /* 0x0000000309097812 */ /* 0x000fe400078ec0ff */
[----:B------:R-:W-:Y:S02]  /*0b90*/  IADD3 R10, PT, PT, R10, -0x1, RZ ;  /* 0xffffffff0a0a7810 */ /* 0x000fe40007ffe0ff */
[----:B------:R-:W-:Y:S02]  /*0ba0*/  ISETP.NE.AND P0, PT, R9, RZ, PT ;  /* 0x000000ff0900720c */ /* 0x000fe40003f05270 */
[----:B------:R-:W-:-:S13]  /*0bb0*/  ISETP.GE.U32.AND P1, PT, R10, 0x3, PT ;  /* 0x000000030a00780c */ /* 0x000fda0003f26070 */
[----:B------:R-:W-:Y:S05]  /*0bc0*/  @!P1 BRA `(.L_x_9) ;  /* 0x0000000000609947 */ /* 0x000fea0003800000 */
[----:B------:R-:W0:Y:S02]  /*0bd0*/  LDC.64 R16, c[0x0][0x380] ;  /* 0x0000e000ff107b82 */ /* 0x000e240000000a00 */
[----:B0-----:R-:W-:-:S04]  /*0be0*/  IMAD.WIDE R20, R11, 0x4, R16 ;  /* 0x000000040b147825 */ /* 0x001fc800078e0210 */
[----:B------:R-:W-:Y:S02]  /*0bf0*/  IMAD.WIDE.U32 R14, R12, 0x4, R16 ;  /* 0x000000040c0e7825 */ /* 0x000fe400078e0010 */
[----:B------:R-:W2:Y:S04]  /*0c00*/  LDG.E R21, desc[UR4][R20.64] ;  /* 0x0000000414157981 */ /* 0x000ea8000c1e1900 */
[----:B------:R-:W2:Y:S04]  /*0c10*/  LDG.E R10, desc[UR4][R14.64] ;  /* 0x000000040e0a7981 */ /* 0x000ea8000c1e1900 */
[----:B------:R-:W3:Y:S04]  /*0c20*/  LDG.E R18, desc[UR4][R14.64+0x4] ;  /* 0x000004040e127981 */ /* 0x000ee8000c1e1900 */
[----:B------:R-:W4:Y:S04]  /*0c30*/  LDG.E R22, desc[UR4][R14.64+0x8] ;  /* 0x000008040e167981 */ /* 0x000f28000c1e1900 */
[----:B------:R-:W5:Y:S01]  /*0c40*/  LDG.E R20, desc[UR4][R14.64+0xc] ;  /* 0x00000c040e147981 */ /* 0x000f62000c1e1900 */
        /* <DEDUP_REMOVED lines=8> */
[----:B----4-:R-:W-:-:S13]  /*0cd0*/  ISETP.GE.AND P1, PT, R22, R19, PT ;  /* 0x000000131600720c */ /* 0x010fda0003f26270 */
[----:B------:R-:W-:-:S04]  /*0ce0*/  @!P1 VIADD R13, R12, 0x2 ;  /* 0x000000020c0d9836 */ /* 0x000fc80000000000 */
[----:B------:R-:W-:-:S06]  /*0cf0*/  IMAD.WIDE R16, R13, 0x4, R16 ;  /* 0x000000040d107825 */ /* 0x000fcc00078e0210 */
[----:B------:R-:W5:Y:S02]  /*0d00*/  LDG.E R17, desc[UR4][R16.64] ;  /* 0x0000000410117981 */ /* 0x000f64000c1e1900 */
[----:B-----5:R-:W-:-:S13]  /*0d10*/  ISETP.GE.AND P1, PT, R20, R17, PT ;  /* 0x000000111400720c */ /* 0x020fda0003f26270 */
[C---:B------:R-:W-:Y:S01]  /*0d20*/  @!P1 IADD3 R13, PT, PT, R12.reuse, 0x3, RZ ;  /* 0x000000030c0d9810 */ /* 0x040fe20007ffe0ff */
[----:B------:R-:W-:-:S04]  /*0d30*/  VIADD R12, R12, 0x4 ;  /* 0x000000040c0c7836 */ /* 0x000fc80000000000 */
[----:B------:R-:W-:-:S07]  /*0d40*/  IMAD.MOV.U32 R11, RZ, RZ, R13 ;  /* 0x000000ffff0b7224 */ /* 0x000fce00078e000d */
.L_x_9:
[----:B------:R-:W-:Y:S05]  /*0d50*/  BSYNC.RECONVERGENT B1 ;  /* 0x0000000000017941 */ /* 0x000fea0003800200 */
.L_x_8:
[----:B------:R-:W-:Y:S05]  /*0d60*/  @!P0 BRA `(.L_x_1) ;  /* 0x0000000000508947 */ /* 0x000fea0003800000 */
[----:B------:R-:W0:Y:S02]  /*0d70*/  LDC.64 R16, c[0x0][0x380] ;  /* 0x0000e000ff107b82 */ /* 0x000e240000000a00 */
[----:B0-----:R-:W-:-:S04]  /*0d80*/  IMAD.WIDE R18, R11, 0x4, R16 ;  /* 0x000000040b127825 */ /* 0x001fc800078e0210 */
[----:B------:R-:W-:Y:S02]  /*0d90*/  IMAD.WIDE.U32 R14, R12, 0x4, R16 ;  /* 0x000000040c0e7825 */ /* 0x000fe400078e0010 */
[----:B------:R-:W2:Y:S04]  /*0da0*/  LDG.E R19, desc[UR4][R18.64] ;  /* 0x0000000412137981 */ /* 0x000ea8000c1e1900 */
[----:B------:R-:W2:Y:S01]  /*0db0*/  LDG.E R10, desc[UR4][R14.64] ;  /* 0x000000040e0a7981 */ /* 0x000ea2000c1e1900 */
[----:B------:R-:W-:Y:S02]  /*0dc0*/  ISETP.NE.AND P1, PT, R9, 0x1, PT ;  /* 0x000000010900780c */ /* 0x000fe40003f25270 */
[----:B--2---:R-:W-:-:S04]  /*0dd0*/  ISETP.GE.AND P0, PT, R10, R19, PT ;  /* 0x000000130a00720c */ /* 0x004fc80003f06270 */
[----:B------:R-:W-:-:S07]  /*0de0*/  SEL R11, R12, R11, !P0 ;  /* 0x0000000b0c0b7207 */ /* 0x000fce0004000000 */
[----:B------:R-:W-:Y:S05]  /*0df0*/  @!P1 BRA `(.L_x_1) ;  /* 0x00000000002c9947 */ /* 0x000fea0003800000 */
[----:B------:R-:W-:Y:S01]  /*0e00*/  IMAD.WIDE R18, R11, 0x4, R16 ;  /* 0x000000040b127825 */ /* 0x000fe200078e0210 */
[----:B------:R-:W2:Y:S05]  /*0e10*/  LDG.E R10, desc[UR4][R14.64+0x4] ;  /* 0x000004040e0a7981 */ /* 0x000eaa000c1e1900 */
[----:B------:R-:W2:Y:S01]  /*0e20*/  LDG.E R19, desc[UR4][R18.64] ;  /* 0x0000000412137981 */ /* 0x000ea2000c1e1900 */
[----:B------:R-:W-:-:S13]  /*0e30*/  ISETP.NE.AND P0, PT, R9, 0x2, PT ;  /* 0x000000020900780c */ /* 0x000fda0003f05270 */
[----:B------:R-:W3:Y:S01]  /*0e40*/  @P0 LDG.E R9, desc[UR4][R14.64+0x8] ;  /* 0x000008040e090981 */ /* 0x000ee2000c1e1900 */
[----:B--2---:R-:W-:-:S13]  /*0e50*/  ISETP.GE.AND P1, PT, R10, R19, PT ;  /* 0x000000130a00720c */ /* 0x004fda0003f26270 */
[----:B------:R-:W-:-:S05]  /*0e60*/  @!P1 IADD3 R11, PT, PT, R12, 0x1, RZ ;  /* 0x000000010c0b9810 */ /* 0x000fca0007ffe0ff */
[----:B------:R-:W-:-:S06]  /*0e70*/  @P0 IMAD.WIDE R16, R11, 0x4, R16 ;  /* 0x000000040b100825 */ /* 0x000fcc00078e0210 */
[----:B------:R-:W3:Y:S02]  /*0e80*/  @P0 LDG.E R16, desc[UR4][R16.64] ;  /* 0x0000000410100981 */ /* 0x000ee4000c1e1900 */
[----:B---3--:R-:W-:-:S13]  /*0e90*/  ISETP.GE.OR P1, PT, R9, R16, !P0 ;  /* 0x000000100900720c */ /* 0x008fda0004726670 */
[----:B------:R-:W-:-:S07]  /*0ea0*/  @!P1 VIADD R11, R12, 0x2 ;  /* 0x000000020c0b9836 */ /* 0x000fce0000000000 */
.L_x_1:
[----:B------:R-:W-:Y:S05]  /*0eb0*/  BSYNC.RECONVERGENT B0 ;  /* 0x0000000000007941 */ /* 0x000fea0003800200 */
.L_x_0:
[----:B------:R-:W0:Y:S02]  /*0ec0*/  LDC.64 R14, c[0x0][0x380] ;  /* 0x0000e000ff0e7b82 */ /* 0x000e240000000a00 */
[----:B0-----:R-:W-:-:S04]  /*0ed0*/  IMAD.WIDE.U32 R12, R7, 0x4, R14 ;  /* 0x00000004070c7825 */ /* 0x001fc800078e000e */
[----:B------:R-:W-:Y:S01]  /*0ee0*/  IMAD.WIDE R14, R11, 0x4, R14 ;  /* 0x000000040b0e7825 */ /* 0x000fe200078e020e */
[----:B------:R-:W2:Y:S04]  /*0ef0*/  LDG.E R7, desc[UR4][R12.64] ;  /* 0x000000040c077981 */ /* 0x000ea8000c1e1900 */
[----:B------:R-:W3:Y:S01]  /*0f00*/  LDG.E R9, desc[UR4][R14.64] ;  /* 0x000000040e097981 */ /* 0x000ee2000c1e1900 */
[----:B------:R-:W-:Y:S01]  /*0f10*/  ISETP.GE.AND P0, PT, R3, R8, PT ;  /* 0x000000080300720c */ /* 0x000fe20003f06270 */
[----:B------:R-:W-:Y:S01]  /*0f20*/  VIADD R6, R6, 0x1 ;  /* 0x0000000106067836 */ /* 0x000fe20000000000 */
[----:B------:R-:W-:Y:S01]  /*0f30*/  IADD3 R4, PT, PT, R4, 0x1, RZ ;  /* 0x0000000104047810 */ /* 0x000fe20007ffe0ff */
[----:B------:R-:W-:Y:S01]  /*0f40*/  VIADD R5, R5, 0x1 ;  /* 0x0000000105057836 */ /* 0x000fe20000000000 */
[----:B--2---:R0:W-:Y:S04]  /*0f50*/  STG.E desc[UR4][R14.64], R7 ;  /* 0x000000070e007986 */ /* 0x0041e8000c101904 */
[----:B---3--:R0:W-:Y:S05]  /*0f60*/  STG.E desc[UR4][R12.64], R9 ;  /* 0x000000090c007986 */ /* 0x0081ea000c101904 */
[----:B------:R-:W-:Y:S05]  /*0f70*/  @!P0 BRA `(.L_x_10) ;  /* 0xfffffff0005c8947 */ /* 0x000fea000383ffff */
[----:B------:R-:W-:Y:S05]  /*0f80*/  EXIT ;  /* 0x000000000000794d */ /* 0x000fea0003800000 */
.L_x_11:
[----:B------:R-:W-:-:S00]  /*0f90*/  BRA `(.L_x_11) ;  /* 0xfffffffc00fc7947 */ /* 0x000fc0000383ffff */
[----:B------:R-:W-:-:S00]  /*0fa0*/  NOP ;  /* 0x0000000000007918 */ /* 0x000fc00000000000 */
        /* <DEDUP_REMOVED lines=13> */
.L_x_12:


//--------------------- .nv.shared.reserved.0     --------------------------
	.section	.nv.shared.reserved.0,"aw",@nobits
	.weak		__nv_reservedSMEM_offset_0_alias
	.size		__nv_reservedSMEM_offset_0_alias, 0, 64
	.other		__nv_reservedSMEM_offset_0_alias,@"STO_CUDA_RESERVED_SHARED STV_DEFAULT"
__nv_reservedSMEM_offset_0_alias:
	.zero		0
	.zero		64


//--------------------- .nv.constant0._Z4sortPii  --------------------------
	.section	.nv.constant0._Z4sortPii,"a",@progbits
	.sectionflags	@""
	.align	4
.nv.constant0._Z4sortPii:
	.zero		908


//--------------------- SYMBOLS --------------------------

	.type		.nv.reservedSmem.offset0,@object
	.size		.nv.reservedSmem.offset0,0x4
